//
// Generated by NVIDIA NVVM Compiler
//
// Compiler Build ID: CL-36424714
// Cuda compilation tools, release 13.0, V13.0.88
// Based on NVVM 20.0.0
//

.version 9.0
.target sm_100
.address_size 64

	// .globl	_Z20conv2d_backward_biasPfS_iii

.visible .entry _Z20conv2d_backward_biasPfS_iii(
	.param .u64 .ptr .align 1 _Z20conv2d_backward_biasPfS_iii_param_0,
	.param .u64 .ptr .align 1 _Z20conv2d_backward_biasPfS_iii_param_1,
	.param .u32 _Z20conv2d_backward_biasPfS_iii_param_2,
	.param .u32 _Z20conv2d_backward_biasPfS_iii_param_3,
	.param .u32 _Z20conv2d_backward_biasPfS_iii_param_4
)
{
	.reg .pred 	%p<13>;
	.reg .b32 	%r<45>;
	.reg .b32 	%f<88>;
	.reg .b64 	%rd<46>;

	ld.param.u64 	%rd6, [_Z20conv2d_backward_biasPfS_iii_param_0];
	ld.param.u64 	%rd5, [_Z20conv2d_backward_biasPfS_iii_param_1];
	ld.param.u32 	%r24, [_Z20conv2d_backward_biasPfS_iii_param_2];
	ld.param.u32 	%r25, [_Z20conv2d_backward_biasPfS_iii_param_3];
	ld.param.u32 	%r26, [_Z20conv2d_backward_biasPfS_iii_param_4];
	cvta.to.global.u64 	%rd1, %rd6;
	mov.u32 	%r27, %ctaid.x;
	mov.u32 	%r28, %ntid.x;
	mov.u32 	%r29, %tid.x;
	mad.lo.s32 	%r1, %r27, %r28, %r29;
	setp.ge.s32 	%p1, %r1, %r26;
	@%p1 bra 	$L__BB0_18;
	mov.f32 	%f86, 0f00000000;
	min.s32 	%r30, %r24, %r25;
	setp.lt.s32 	%p2, %r30, 1;
	@%p2 bra 	$L__BB0_17;
	and.b32  	%r2, %r25, 15;
	add.s32 	%r3, %r2, -1;
	and.b32  	%r4, %r25, 7;
	add.s32 	%r5, %r4, -1;
	and.b32  	%r6, %r25, 2147483632;
	and.b32  	%r7, %r25, 3;
	neg.s32 	%r8, %r6;
	mul.lo.s32 	%r9, %r26, %r25;
	shl.b32 	%r10, %r26, 4;
	mov.f32 	%f86, 0f00000000;
	mov.b32 	%r39, 0;
	mul.wide.s32 	%rd3, %r26, 4;
$L__BB0_3:
	setp.lt.u32 	%p3, %r25, 16;
	mul.lo.s32 	%r12, %r39, %r25;
	mov.b32 	%r43, 0;
	@%p3 bra 	$L__BB0_6;
	mad.lo.s32 	%r40, %r9, %r39, %r1;
	mov.u32 	%r41, %r8;
$L__BB0_5:
	.pragma "nounroll";
	mul.wide.s32 	%rd7, %r40, 4;
	add.s64 	%rd8, %rd1, %rd7;
	ld.global.f32 	%f20, [%rd8];
	add.f32 	%f21, %f86, %f20;
	add.s64 	%rd10, %rd8, %rd3;
	ld.global.f32 	%f22, [%rd10];
	add.f32 	%f23, %f21, %f22;
	add.s64 	%rd11, %rd10, %rd3;
	ld.global.f32 	%f24, [%rd11];
	add.f32 	%f25, %f23, %f24;
	add.s64 	%rd12, %rd11, %rd3;
	ld.global.f32 	%f26, [%rd12];
	add.f32 	%f27, %f25, %f26;
	add.s64 	%rd13, %rd12, %rd3;
	ld.global.f32 	%f28, [%rd13];
	add.f32 	%f29, %f27, %f28;
	add.s64 	%rd14, %rd13, %rd3;
	ld.global.f32 	%f30, [%rd14];
	add.f32 	%f31, %f29, %f30;
	add.s64 	%rd15, %rd14, %rd3;
	ld.global.f32 	%f32, [%rd15];
	add.f32 	%f33, %f31, %f32;
	add.s64 	%rd16, %rd15, %rd3;
	ld.global.f32 	%f34, [%rd16];
	add.f32 	%f35, %f33, %f34;
	add.s64 	%rd17, %rd16, %rd3;
	ld.global.f32 	%f36, [%rd17];
	add.f32 	%f37, %f35, %f36;
	add.s64 	%rd18, %rd17, %rd3;
	ld.global.f32 	%f38, [%rd18];
	add.f32 	%f39, %f37, %f38;
	add.s64 	%rd19, %rd18, %rd3;
	ld.global.f32 	%f40, [%rd19];
	add.f32 	%f41, %f39, %f40;
	add.s64 	%rd20, %rd19, %rd3;
	ld.global.f32 	%f42, [%rd20];
	add.f32 	%f43, %f41, %f42;
	add.s64 	%rd21, %rd20, %rd3;
	ld.global.f32 	%f44, [%rd21];
	add.f32 	%f45, %f43, %f44;
	add.s64 	%rd22, %rd21, %rd3;
	ld.global.f32 	%f46, [%rd22];
	add.f32 	%f47, %f45, %f46;
	add.s64 	%rd23, %rd22, %rd3;
	ld.global.f32 	%f48, [%rd23];
	add.f32 	%f49, %f47, %f48;
	add.s64 	%rd24, %rd23, %rd3;
	ld.global.f32 	%f50, [%rd24];
	add.f32 	%f86, %f49, %f50;
	add.s32 	%r41, %r41, 16;
	add.s32 	%r40, %r40, %r10;
	setp.eq.s32 	%p4, %r41, 0;
	mov.u32 	%r43, %r6;
	@%p4 bra 	$L__BB0_6;
	bra.uni 	$L__BB0_5;
$L__BB0_6:
	setp.eq.s32 	%p5, %r2, 0;
	@%p5 bra 	$L__BB0_16;
	setp.lt.u32 	%p6, %r3, 7;
	@%p6 bra 	$L__BB0_9;
	add.s32 	%r33, %r43, %r12;
	mad.lo.s32 	%r34, %r33, %r26, %r1;
	mul.wide.s32 	%rd25, %r34, 4;
	add.s64 	%rd26, %rd1, %rd25;
	ld.global.f32 	%f52, [%rd26];
	add.f32 	%f53, %f86, %f52;
	add.s64 	%rd28, %rd26, %rd3;
	ld.global.f32 	%f54, [%rd28];
	add.f32 	%f55, %f53, %f54;
	add.s64 	%rd29, %rd28, %rd3;
	ld.global.f32 	%f56, [%rd29];
	add.f32 	%f57, %f55, %f56;
	add.s64 	%rd30, %rd29, %rd3;
	ld.global.f32 	%f58, [%rd30];
	add.f32 	%f59, %f57, %f58;
	add.s64 	%rd31, %rd30, %rd3;
	ld.global.f32 	%f60, [%rd31];
	add.f32 	%f61, %f59, %f60;
	add.s64 	%rd32, %rd31, %rd3;
	ld.global.f32 	%f62, [%rd32];
	add.f32 	%f63, %f61, %f62;
	add.s64 	%rd33, %rd32, %rd3;
	ld.global.f32 	%f64, [%rd33];
	add.f32 	%f65, %f63, %f64;
	add.s64 	%rd34, %rd33, %rd3;
	ld.global.f32 	%f66, [%rd34];
	add.f32 	%f86, %f65, %f66;
	add.s32 	%r43, %r43, 8;
$L__BB0_9:
	setp.eq.s32 	%p7, %r4, 0;
	@%p7 bra 	$L__BB0_16;
	setp.lt.u32 	%p8, %r5, 3;
	@%p8 bra 	$L__BB0_12;
	add.s32 	%r35, %r43, %r12;
	mad.lo.s32 	%r36, %r35, %r26, %r1;
	mul.wide.s32 	%rd35, %r36, 4;
	add.s64 	%rd36, %rd1, %rd35;
	ld.global.f32 	%f68, [%rd36];
	add.f32 	%f69, %f86, %f68;
	add.s64 	%rd38, %rd36, %rd3;
	ld.global.f32 	%f70, [%rd38];
	add.f32 	%f71, %f69, %f70;
	add.s64 	%rd39, %rd38, %rd3;
	ld.global.f32 	%f72, [%rd39];
	add.f32 	%f73, %f71, %f72;
	add.s64 	%rd40, %rd39, %rd3;
	ld.global.f32 	%f74, [%rd40];
	add.f32 	%f86, %f73, %f74;
	add.s32 	%r43, %r43, 4;
$L__BB0_12:
	setp.eq.s32 	%p9, %r7, 0;
	@%p9 bra 	$L__BB0_16;
	setp.eq.s32 	%p10, %r7, 1;
	add.s32 	%r37, %r43, %r12;
	mad.lo.s32 	%r38, %r37, %r26, %r1;
	mul.wide.s32 	%rd41, %r38, 4;
	add.s64 	%rd2, %rd1, %rd41;
	ld.global.f32 	%f75, [%rd2];
	add.f32 	%f86, %f86, %f75;
	@%p10 bra 	$L__BB0_16;
	setp.eq.s32 	%p11, %r7, 2;
	add.s64 	%rd4, %rd2, %rd3;
	ld.global.f32 	%f76, [%rd4];
	add.f32 	%f86, %f86, %f76;
	@%p11 bra 	$L__BB0_16;
	add.s64 	%rd42, %rd4, %rd3;
	ld.global.f32 	%f77, [%rd42];
	add.f32 	%f86, %f86, %f77;
$L__BB0_16:
	add.s32 	%r39, %r39, 1;
	setp.ne.s32 	%p12, %r39, %r24;
	@%p12 bra 	$L__BB0_3;
$L__BB0_17:
	cvta.to.global.u64 	%rd43, %rd5;
	mul.wide.s32 	%rd44, %r1, 4;
	add.s64 	%rd45, %rd43, %rd44;
	st.global.f32 	[%rd45], %f86;
$L__BB0_18:
	ret;

}


// ===== COMPILED SASS (sm_100) =====

	.target	sm_100

	.elftype	@"ET_EXEC"


//--------------------- .note.nv.tkinfo           --------------------------
	.section	.note.nv.tkinfo,"",@"SHT_NOTE"
	.sectionflags	@"SHF_NOTE_NV_TKINFO"
	.tkinfo
        /*0018*/ 	.word	0x00000002
        /*0030*/ 	.string	""
        /*0030*/ 	.string	"ptxas"
        /*0030*/ 	.string	"Cuda compilation tools, release 13.0, V13.0.88"
        /*0030*/ 	.string	"Build cuda_13.0.r13.0/compiler.36424714_0"
        /*0030*/ 	.string	"-arch sm_100 -m 64 "



//--------------------- .note.nv.cuinfo           --------------------------
	.section	.note.nv.cuinfo,"",@"SHT_NOTE"
	.sectionflags	@"SHF_NOTE_NV_CUINFO"
        /*0018*/ 	.short	0x0002
        /*001a*/ 	.short	0x0064
        /*001c*/ 	.short	0x0082
	.zero		2


//--------------------- .nv.info                  --------------------------
	.section	.nv.info,"",@"SHT_CUDA_INFO"
	.align	4


	//----- nvinfo : EIATTR_REGCOUNT
	.align		4
        /*0000*/ 	.byte	0x04, 0x2f
        /*0002*/ 	.short	(.L_1 - .L_0)
	.align		4
.L_0:
        /*0004*/ 	.word	index@(_Z20conv2d_backward_biasPfS_iii)
        /*0008*/ 	.word	0x00000020


	//----- nvinfo : EIATTR_FRAME_SIZE
	.align		4
.L_1:
        /*000c*/ 	.byte	0x04, 0x11
        /*000e*/ 	.short	(.L_3 - .L_2)
	.align		4
.L_2:
        /*0010*/ 	.word	index@(_Z20conv2d_backward_biasPfS_iii)
        /*0014*/ 	.word	0x00000000


	//----- nvinfo : EIATTR_MIN_STACK_SIZE
	.align		4
.L_3:
        /*0018*/ 	.byte	0x04, 0x12
        /*001a*/ 	.short	(.L_5 - .L_4)
	.align		4
.L_4:
        /*001c*/ 	.word	index@(_Z20conv2d_backward_biasPfS_iii)
        /*0020*/ 	.word	0x00000000
.L_5:


//--------------------- .nv.compat                --------------------------
	.section	.nv.compat,"",@"SHT_CUDA_COMPAT_INFO"
	.align	4
        /*0000*/ 	.byte	0x02, 0x09, 0x00, 0x00, 0x02, 0x02, 0x01, 0x00, 0x02, 0x05, 0x05, 0x00, 0x03, 0x07, 0x01, 0x01
        /*0010*/ 	.byte	0x02, 0x03, 0x00, 0x00, 0x02, 0x06, 0x01, 0x00, 0x04, 0x0b, 0x08, 0x00, 0x09, 0x00, 0x00, 0x00
        /*0020*/ 	.byte	0x00, 0x00, 0x00, 0x00


//--------------------- .nv.info._Z20conv2d_backward_biasPfS_iii --------------------------
	.section	.nv.info._Z20conv2d_backward_biasPfS_iii,"",@"SHT_CUDA_INFO"
	.sectionflags	@""
	.align	4


	//----- nvinfo : EIATTR_CUDA_API_VERSION
	.align		4
        /*0000*/ 	.byte	0x04, 0x37
        /*0002*/ 	.short	(.L_7 - .L_6)
.L_6:
        /*0004*/ 	.word	0x00000082


	//----- nvinfo : EIATTR_KPARAM_INFO
	.align		4
.L_7:
        /*0008*/ 	.byte	0x04, 0x17
        /*000a*/ 	.short	(.L_9 - .L_8)
.L_8:
        /*000c*/ 	.word	0x00000000
        /*0010*/ 	.short	0x0004
        /*0012*/ 	.short	0x0018
        /*0014*/ 	.byte	0x00, 0xf0, 0x11, 0x00


	//----- nvinfo : EIATTR_KPARAM_INFO
	.align		4
.L_9:
        /*0018*/ 	.byte	0x04, 0x17
        /*001a*/ 	.short	(.L_11 - .L_10)
.L_10:
        /*001c*/ 	.word	0x00000000
        /*0020*/ 	.short	0x0003
        /*0022*/ 	.short	0x0014
        /*0024*/ 	.byte	0x00, 0xf0, 0x11, 0x00


	//----- nvinfo : EIATTR_KPARAM_INFO
	.align		4
.L_11:
        /*0028*/ 	.byte	0x04, 0x17
        /*002a*/ 	.short	(.L_13 - .L_12)
.L_12:
        /*002c*/ 	.word	0x00000000
        /*0030*/ 	.short	0x0002
        /*0032*/ 	.short	0x0010
        /*0034*/ 	.byte	0x00, 0xf0, 0x11, 0x00


	//----- nvinfo : EIATTR_KPARAM_INFO
	.align		4
.L_13:
        /*0038*/ 	.byte	0x04, 0x17
        /*003a*/ 	.short	(.L_15 - .L_14)
.L_14:
        /*003c*/ 	.word	0x00000000
        /*0040*/ 	.short	0x0001
        /*0042*/ 	.short	0x0008
        /*0044*/ 	.byte	0x00, 0xf5, 0x21, 0x00


	//----- nvinfo : EIATTR_KPARAM_INFO
	.align		4
.L_15:
        /*0048*/ 	.byte	0x04, 0x17
        /*004a*/ 	.short	(.L_17 - .L_16)
.L_16:
        /*004c*/ 	.word	0x00000000
        /*0050*/ 	.short	0x0000
        /*0052*/ 	.short	0x0000
        /*0054*/ 	.byte	0x00, 0xf5, 0x21, 0x00


	//----- nvinfo : EIATTR_SPARSE_MMA_MASK
	.align		4
.L_17:
        /*0058*/ 	.byte	0x03, 0x50
        /*005a*/ 	.short	0x0000


	//----- nvinfo : EIATTR_MAXREG_COUNT
	.align		4
        /*005c*/ 	.byte	0x03, 0x1b
        /*005e*/ 	.short	0x00ff


	//----- nvinfo : EIATTR_MERCURY_ISA_VERSION
	.align		4
        /*0060*/ 	.byte	0x03, 0x5f
        /*0062*/ 	.short	0x0101


	//----- nvinfo : EIATTR_VRC_CTA_INIT_COUNT
	.align		4
        /*0064*/ 	.byte	0x02, 0x4a
	.zero		1
	.zero		1


	//----- nvinfo : EIATTR_EXIT_INSTR_OFFSETS
	.align		4
        /*0068*/ 	.byte	0x04, 0x1c
        /*006a*/ 	.short	(.L_19 - .L_18)


	//   ....[0]....
.L_18:
        /*006c*/ 	.word	0x00000070


	//   ....[1]....
        /*0070*/ 	.word	0x00000a40


	//----- nvinfo : EIATTR_CBANK_PARAM_SIZE
	.align		4
.L_19:
        /*0074*/ 	.byte	0x03, 0x19
        /*0076*/ 	.short	0x001c


	//----- nvinfo : EIATTR_PARAM_CBANK
	.align		4
        /*0078*/ 	.byte	0x04, 0x0a
        /*007a*/ 	.short	(.L_21 - .L_20)
	.align		4
.L_20:
        /*007c*/ 	.word	index@(.nv.constant0._Z20conv2d_backward_biasPfS_iii)
        /*0080*/ 	.short	0x0380
        /*0082*/ 	.short	0x001c


	//----- nvinfo : EIATTR_SW_WAR
	.align		4
.L_21:
        /*0084*/ 	.byte	0x04, 0x36
        /*0086*/ 	.short	(.L_23 - .L_22)
.L_22:
        /*0088*/ 	.word	0x00000008
.L_23:


//--------------------- .nv.callgraph             --------------------------
	.section	.nv.callgraph,"",@"SHT_CUDA_CALLGRAPH"
	.align	4
	.sectionentsize	8
	.align		4
        /*0000*/ 	.word	0x00000000
	.align		4
        /*0004*/ 	.word	0xffffffff
	.align		4
        /*0008*/ 	.word	0x00000000
	.align		4
        /*000c*/ 	.word	0xfffffffe
	.align		4
        /*0010*/ 	.word	0x00000000
	.align		4
        /*0014*/ 	.word	0xfffffffd
	.align		4
        /*0018*/ 	.word	0x00000000
	.align		4
        /*001c*/ 	.word	0xfffffffc


//--------------------- .text._Z20conv2d_backward_biasPfS_iii --------------------------
	.section	.text._Z20conv2d_backward_biasPfS_iii,"ax",@progbits
	.align	128
        .global         _Z20conv2d_backward_biasPfS_iii
        .type           _Z20conv2d_backward_biasPfS_iii,@function
        .size           _Z20conv2d_backward_biasPfS_iii,(.L_x_8 - _Z20conv2d_backward_biasPfS_iii)
        .other          _Z20conv2d_backward_biasPfS_iii,@"STO_CUDA_ENTRY STV_DEFAULT"
_Z20conv2d_backward_biasPfS_iii:
.text._Z20conv2d_backward_biasPfS_iii:
[----:B------:R-:W-:Y:S01]  /*0000*/  LDC R1, c[0x0][0x37c] ;  /* 0x0000df00ff017b82 */ /* 0x000fe20000000800 */
[----:B------:R-:W0:Y:S07]  /*0010*/  S2R R3, SR_TID.X ;  /* 0x0000000000037919 */ /* 0x000e2e0000002100 */
[----:B------:R-:W0:Y:S01]  /*0020*/  S2UR UR4, SR_CTAID.X ;  /* 0x00000000000479c3 */ /* 0x000e220000002500 */
[----:B------:R-:W1:Y:S07]  /*0030*/  LDCU UR5, c[0x0][0x398] ;  /* 0x00007300ff0577ac */ /* 0x000e6e0008000800 */
[----:B------:R-:W0:Y:S02]  /*0040*/  LDC R0, c[0x0][0x360] ;  /* 0x0000d800ff007b82 */ /* 0x000e240000000800 */
[----:B0-----:R-:W-:-:S05]  /*0050*/  IMAD R0, R0, UR4, R3 ;  /* 0x0000000400007c24 */ /* 0x001fca000f8e0203 */
[----:B-1----:R-:W-:-:S13]  /*0060*/  ISETP.GE.AND P0, PT, R0, UR5, PT ;  /* 0x0000000500007c0c */ /* 0x002fda000bf06270 */
[----:B------:R-:W-:Y:S05]  /*0070*/  @P0 EXIT ;  /* 0x000000000000094d */ /* 0x000fea0003800000 */
[----:B------:R-:W0:Y:S01]  /*0080*/  LDC.64 R6, c[0x0][0x390] ;  /* 0x0000e400ff067b82 */ /* 0x000e220000000a00 */
[----:B------:R-:W1:Y:S01]  /*0090*/  LDCU.64 UR6, c[0x0][0x358] ;  /* 0x00006b00ff0677ac */ /* 0x000e620008000a00 */
[----:B------:R-:W-:Y:S01]  /*00a0*/  HFMA2 R28, -RZ, RZ, 0, 0 ;  /* 0x00000000ff1c7431 */ /* 0x000fe200000001ff */
[----:B0-----:R-:W-:-:S04]  /*00b0*/  VIMNMX R2, PT, PT, R6, R7, PT ;  /* 0x0000000706027248 */ /* 0x001fc80003fe0100 */
[----:B------:R-:W-:-:S13]  /*00c0*/  ISETP.GE.AND P0, PT, R2, 0x1, PT ;  /* 0x000000010200780c */ /* 0x000fda0003f06270 */
[----:B-1----:R-:W-:Y:S05]  /*00d0*/  @!P0 BRA `(.L_x_0) ;  /* 0x00000008004c8947 */ /* 0x002fea0003800000 */
[C---:B------:R-:W-:Y:S01]  /*00e0*/  LOP3.LUT R4, R7.reuse, 0x7, RZ, 0xc0, !PT ;  /* 0x0000000707047812 */ /* 0x040fe200078ec0ff */
[----:B------:R-:W-:Y:S01]  /*00f0*/  UMOV UR4, URZ ;  /* 0x000000ff00047c82 */ /* 0x000fe20008000000 */
[----:B------:R-:W-:Y:S02]  /*0100*/  LOP3.LUT R3, R7, 0xf, RZ, 0xc0, !PT ;  /* 0x0000000f07037812 */ /* 0x000fe400078ec0ff */
[----:B------:R-:W-:Y:S02]  /*0110*/  IADD3 R5, PT, PT, R4, -0x1, RZ ;  /* 0xffffffff04057810 */ /* 0x000fe40007ffe0ff */
[----:B------:R-:W-:Y:S02]  /*0120*/  IADD3 R2, PT, PT, R3, -0x1, RZ ;  /* 0xffffffff03027810 */ /* 0x000fe40007ffe0ff */
[----:B------:R-:W-:Y:S02]  /*0130*/  ISETP.GE.U32.AND P1, PT, R5, 0x3, PT ;  /* 0x000000030500780c */ /* 0x000fe40003f26070 */
[----:B------:R-:W-:-:S02]  /*0140*/  LOP3.LUT R5, R7, 0x7ffffff0, RZ, 0xc0, !PT ;  /* 0x7ffffff007057812 */ /* 0x000fc400078ec0ff */
[C---:B------:R-:W-:Y:S01]  /*0150*/  LOP3.LUT R6, R7.reuse, 0x3, RZ, 0xc0, !PT ;  /* 0x0000000307067812 */ /* 0x040fe200078ec0ff */
[----:B------:R-:W-:Y:S01]  /*0160*/  IMAD R7, R7, UR5, RZ ;  /* 0x0000000507077c24 */ /* 0x000fe2000f8e02ff */
[----:B------:R-:W-:Y:S02]  /*0170*/  ISETP.GE.U32.AND P0, PT, R2, 0x7, PT ;  /* 0x000000070200780c */ /* 0x000fe40003f06070 */
[----:B------:R-:W-:Y:S02]  /*0180*/  MOV R28, RZ ;  /* 0x000000ff001c7202 */ /* 0x000fe40000000f00 */
[----:B------:R-:W-:-:S09]  /*0190*/  IADD3 R8, PT, PT, -R5, RZ, RZ ;  /* 0x000000ff05087210 */ /* 0x000fd20007ffe1ff */
.L_x_6:
[----:B------:R-:W0:Y:S01]  /*01a0*/  LDC R9, c[0x0][0x394] ;  /* 0x0000e500ff097b82 */ /* 0x000e220000000800 */
[----:B------:R-:W-:Y:S02]  /*01b0*/  MOV R2, RZ ;  /* 0x000000ff00027202 */ /* 0x000fe40000000f00 */
[----:B0-----:R-:W-:-:S13]  /*01c0*/  ISETP.GE.U32.AND P2, PT, R9, 0x10, PT ;  /* 0x000000100900780c */ /* 0x001fda0003f46070 */
[----:B------:R-:W-:Y:S05]  /*01d0*/  @!P2 BRA `(.L_x_1) ;  /* 0x0000000000e4a947 */ /* 0x000fea0003800000 */
[----:B------:R-:W-:Y:S01]  /*01e0*/  IMAD R11, R7, UR4, R0 ;  /* 0x00000004070b7c24 */ /* 0x000fe2000f8e0200 */
[----:B------:R-:W-:-:S07]  /*01f0*/  MOV R20, R8 ;  /* 0x0000000800147202 */ /* 0x000fce0000000f00 */
.L_x_2:
[----:B------:R-:W0:Y:S08]  /*0200*/  LDC.64 R26, c[0x0][0x380] ;  /* 0x0000e000ff1a7b82 */ /* 0x000e300000000a00 */
[----:B------:R-:W1:Y:S01]  /*0210*/  LDC R12, c[0x0][0x398] ;  /* 0x0000e600ff0c7b82 */ /* 0x000e620000000800 */
[----:B0-----:R-:W-:-:S05]  /*0220*/  IMAD.WIDE R26, R11, 0x4, R26 ;  /* 0x000000040b1a7825 */ /* 0x001fca00078e021a */
[----:B------:R-:W2:Y:S01]  /*0230*/  LDG.E R29, desc[UR6][R26.64] ;  /* 0x000000061a1d7981 */ /* 0x000ea2000c1e1900 */
[----:B-1----:R-:W-:-:S05]  /*0240*/  IMAD.WIDE R16, R12, 0x4, R26 ;  /* 0x000000040c107825 */ /* 0x002fca00078e021a */
[----:B------:R0:W3:Y:S01]  /*0250*/  LDG.E R2, desc[UR6][R16.64] ;  /* 0x0000000610027981 */ /* 0x0000e2000c1e1900 */
[----:B------:R-:W-:-:S05]  /*0260*/  IMAD.WIDE R14, R12, 0x4, R16 ;  /* 0x000000040c0e7825 */ /* 0x000fca00078e0210 */
[----:B------:R1:W4:Y:S01]  /*0270*/  LDG.E R13, desc[UR6][R14.64] ;  /* 0x000000060e0d7981 */ /* 0x000322000c1e1900 */
[----:B------:R-:W-:-:S05]  /*0280*/  IMAD.WIDE R22, R12, 0x4, R14 ;  /* 0x000000040c167825 */ /* 0x000fca00078e020e */
[----:B------:R5:W4:Y:S01]  /*0290*/  LDG.E R10, desc[UR6][R22.64] ;  /* 0x00000006160a7981 */ /* 0x000b22000c1e1900 */
[----:B0-----:R-:W-:-:S05]  /*02a0*/  IMAD.WIDE R16, R12, 0x4, R22 ;  /* 0x000000040c107825 */ /* 0x001fca00078e0216 */
[----:B------:R-:W4:Y:S01]  /*02b0*/  LDG.E R27, desc[UR6][R16.64] ;  /* 0x00000006101b7981 */ /* 0x000f22000c1e1900 */
[----:B------:R-:W-:-:S05]  /*02c0*/  IMAD.WIDE R18, R12, 0x4, R16 ;  /* 0x000000040c127825 */ /* 0x000fca00078e0210 */
[----:B------:R0:W4:Y:S01]  /*02d0*/  LDG.E R26, desc[UR6][R18.64] ;  /* 0x00000006121a7981 */ /* 0x000122000c1e1900 */
[----:B------:R-:W-:-:S04]  /*02e0*/  IMAD.WIDE R24, R12, 0x4, R18 ;  /* 0x000000040c187825 */ /* 0x000fc800078e0212 */
[C---:B-1----:R-:W-:Y:S02]  /*02f0*/  IMAD.WIDE R14, R12.reuse, 0x4, R24 ;  /* 0x000000040c0e7825 */ /* 0x042fe400078e0218 */
[----:B------:R-:W4:Y:S02]  /*0300*/  LDG.E R25, desc[UR6][R24.64] ;  /* 0x0000000618197981 */ /* 0x000f24000c1e1900 */
[----:B-----5:R-:W-:-:S04]  /*0310*/  IMAD.WIDE R22, R12, 0x4, R14 ;  /* 0x000000040c167825 */ /* 0x020fc800078e020e */
[C---:B0-----:R-:W-:Y:S01]  /*0320*/  IMAD.WIDE R18, R12.reuse, 0x4, R22 ;  /* 0x000000040c127825 */ /* 0x041fe200078e0216 */
[----:B------:R0:W5:Y:S04]  /*0330*/  LDG.E R24, desc[UR6][R14.64] ;  /* 0x000000060e187981 */ /* 0x000168000c1e1900 */
[----:B------:R-:W5:Y:S01]  /*0340*/  LDG.E R23, desc[UR6][R22.64] ;  /* 0x0000000616177981 */ /* 0x000f62000c1e1900 */
[----:B------:R-:W-:-:S05]  /*0350*/  IMAD.WIDE R16, R12, 0x4, R18 ;  /* 0x000000040c107825 */ /* 0x000fca00078e0212 */
[----:B------:R1:W5:Y:S01]  /*0360*/  LDG.E R21, desc[UR6][R16.64] ;  /* 0x0000000610157981 */ /* 0x000362000c1e1900 */
[----:B0-----:R-:W-:-:S03]  /*0370*/  IMAD.WIDE R14, R12, 0x4, R16 ;  /* 0x000000040c0e7825 */ /* 0x001fc600078e0210 */
[----:B------:R0:W5:Y:S01]  /*0380*/  LDG.E R22, desc[UR6][R18.64] ;  /* 0x0000000612167981 */ /* 0x000162000c1e1900 */
[----:B-1----:R-:W-:-:S03]  /*0390*/  IMAD.WIDE R16, R12, 0x4, R14 ;  /* 0x000000040c107825 */ /* 0x002fc600078e020e */
[----:B------:R4:W5:Y:S01]  /*03a0*/  LDG.E R14, desc[UR6][R14.64] ;  /* 0x000000060e0e7981 */ /* 0x000962000c1e1900 */
[----:B0-----:R-:W-:-:S04]  /*03b0*/  IMAD.WIDE R18, R12, 0x4, R16 ;  /* 0x000000040c127825 */ /* 0x001fc800078e0210 */
[----:B--2---:R-:W-:Y:S02]  /*03c0*/  FADD R29, R29, R28 ;  /* 0x0000001c1d1d7221 */ /* 0x004fe40000000000 */
[----:B------:R-:W2:Y:S02]  /*03d0*/  LDG.E R28, desc[UR6][R16.64] ;  /* 0x00000006101c7981 */ /* 0x000ea4000c1e1900 */
[----:B---3--:R-:W-:Y:S02]  /*03e0*/  FADD R29, R29, R2 ;  /* 0x000000021d1d7221 */ /* 0x008fe40000000000 */
[----:B------:R0:W3:Y:S02]  /*03f0*/  LDG.E R2, desc[UR6][R18.64] ;  /* 0x0000000612027981 */ /* 0x0000e4000c1e1900 */
[----:B----4-:R-:W-:Y:S01]  /*0400*/  FADD R15, R29, R13 ;  /* 0x0000000d1d0f7221 */ /* 0x010fe20000000000 */
[----:B0-----:R-:W-:-:S05]  /*0410*/  IMAD.WIDE R18, R12, 0x4, R18 ;  /* 0x000000040c127825 */ /* 0x001fca00078e0212 */
[----:B------:R0:W4:Y:S02]  /*0420*/  LDG.E R13, desc[UR6][R18.64] ;  /* 0x00000006120d7981 */ /* 0x000124000c1e1900 */
[----:B0-----:R-:W-:-:S05]  /*0430*/  IMAD.WIDE R18, R12, 0x4, R18 ;  /* 0x000000040c127825 */ /* 0x001fca00078e0212 */
[----:B------:R-:W4:Y:S01]  /*0440*/  LDG.E R29, desc[UR6][R18.64] ;  /* 0x00000006121d7981 */ /* 0x000f22000c1e1900 */
[----:B------:R-:W-:-:S04]  /*0450*/  FADD R10, R15, R10 ;  /* 0x0000000a0f0a7221 */ /* 0x000fc80000000000 */
[----:B------:R-:W-:-:S04]  /*0460*/  FADD R27, R10, R27 ;  /* 0x0000001b0a1b7221 */ /* 0x000fc80000000000 */
[----:B------:R-:W-:-:S04]  /*0470*/  FADD R26, R27, R26 ;  /* 0x0000001a1b1a7221 */ /* 0x000fc80000000000 */
[----:B------:R-:W-:-:S04]  /*0480*/  FADD R25, R26, R25 ;  /* 0x000000191a197221 */ /* 0x000fc80000000000 */
[----:B-----5:R-:W-:-:S04]  /*0490*/  FADD R24, R25, R24 ;  /* 0x0000001819187221 */ /* 0x020fc80000000000 */
[----:B------:R-:W-:-:S04]  /*04a0*/  FADD R23, R24, R23 ;  /* 0x0000001718177221 */ /* 0x000fc80000000000 */
[----:B------:R-:W-:Y:S01]  /*04b0*/  FADD R22, R23, R22 ;  /* 0x0000001617167221 */ /* 0x000fe20000000000 */
[----:B------:R-:W-:-:S03]  /*04c0*/  IADD3 R20, PT, PT, R20, 0x10, RZ ;  /* 0x0000001014147810 */ /* 0x000fc60007ffe0ff */
[----:B------:R-:W-:Y:S01]  /*04d0*/  FADD R21, R22, R21 ;  /* 0x0000001516157221 */ /* 0x000fe20000000000 */
[----:B------:R-:W-:-:S03]  /*04e0*/  ISETP.NE.AND P2, PT, R20, RZ, PT ;  /* 0x000000ff1400720c */ /* 0x000fc60003f45270 */
[----:B------:R-:W-:Y:S01]  /*04f0*/  FADD R21, R21, R14 ;  /* 0x0000000e15157221 */ /* 0x000fe20000000000 */
[----:B------:R-:W-:-:S03]  /*0500*/  LEA R11, R12, R11, 0x4 ;  /* 0x0000000b0c0b7211 */ /* 0x000fc600078e20ff */
[----:B--2---:R-:W-:-:S04]  /*0510*/  FADD R21, R21, R28 ;  /* 0x0000001c15157221 */ /* 0x004fc80000000000 */
[----:B---3--:R-:W-:-:S04]  /*0520*/  FADD R2, R21, R2 ;  /* 0x0000000215027221 */ /* 0x008fc80000000000 */
[----:B----4-:R-:W-:-:S04]  /*0530*/  FADD R2, R2, R13 ;  /* 0x0000000d02027221 */ /* 0x010fc80000000000 */
[----:B------:R-:W-:Y:S01]  /*0540*/  FADD R28, R2, R29 ;  /* 0x0000001d021c7221 */ /* 0x000fe20000000000 */
[----:B------:R-:W-:Y:S06]  /*0550*/  @P2 BRA `(.L_x_2) ;  /* 0xfffffffc00282947 */ /* 0x000fec000383ffff */
[----:B------:R-:W-:-:S07]  /*0560*/  MOV R2, R5 ;  /* 0x0000000500027202 */ /* 0x000fce0000000f00 */
.L_x_1:
[----:B------:R-:W-:-:S13]  /*0570*/  ISETP.NE.AND P2, PT, R3, RZ, PT ;  /* 0x000000ff0300720c */ /* 0x000fda0003f45270 */
[----:B------:R-:W-:Y:S05]  /*0580*/  @!P2 BRA `(.L_x_3) ;  /* 0x000000040010a947 */ /* 0x000fea0003800000 */
[----:B------:R-:W-:Y:S01]  /*0590*/  ISETP.NE.AND P2, PT, R4, RZ, PT ;  /* 0x000000ff0400720c */ /* 0x000fe20003f45270 */
[----:B------:R-:W-:-:S12]  /*05a0*/  @!P0 BRA `(.L_x_4) ;  /* 0x0000000000748947 */ /* 0x000fd80003800000 */
[----:B------:R-:W0:Y:S01]  /*05b0*/  LDC R25, c[0x0][0x398] ;  /* 0x0000e600ff197b82 */ /* 0x000e220000000800 */
[----:B------:R-:W-:-:S07]  /*05c0*/  IMAD R10, R9, UR4, R2 ;  /* 0x00000004090a7c24 */ /* 0x000fce000f8e0202 */
[----:B------:R-:W1:Y:S01]  /*05d0*/  LDC.64 R14, c[0x0][0x380] ;  /* 0x0000e000ff0e7b82 */ /* 0x000e620000000a00 */
[----:B0-----:R-:W-:-:S04]  /*05e0*/  IMAD R11, R10, R25, R0 ;  /* 0x000000190a0b7224 */ /* 0x001fc800078e0200 */
[----:B-1----:R-:W-:-:S04]  /*05f0*/  IMAD.WIDE R14, R11, 0x4, R14 ;  /* 0x000000040b0e7825 */ /* 0x002fc800078e020e */
[C---:B------:R-:W-:Y:S02]  /*0600*/  IMAD.WIDE R16, R25.reuse, 0x4, R14 ;  /* 0x0000000419107825 */ /* 0x040fe400078e020e */
[----:B------:R-:W2:Y:S02]  /*0610*/  LDG.E R15, desc[UR6][R14.64] ;  /* 0x000000060e0f7981 */ /* 0x000ea4000c1e1900 */
[C---:B------:R-:W-:Y:S02]  /*0620*/  IMAD.WIDE R12, R25.reuse, 0x4, R16 ;  /* 0x00000004190c7825 */ /* 0x040fe400078e0210 */
[----:B------:R-:W3:Y:S02]  /*0630*/  LDG.E R16, desc[UR6][R16.64] ;  /* 0x0000000610107981 */ /* 0x000ee4000c1e1900 */
[C---:B------:R-:W-:Y:S02]  /*0640*/  IMAD.WIDE R10, R25.reuse, 0x4, R12 ;  /* 0x00000004190a7825 */ /* 0x040fe400078e020c */
[----:B------:R-:W4:Y:S02]  /*0650*/  LDG.E R12, desc[UR6][R12.64] ;  /* 0x000000060c0c7981 */ /* 0x000f24000c1e1900 */
[----:B------:R-:W-:-:S02]  /*0660*/  IMAD.WIDE R18, R25, 0x4, R10 ;  /* 0x0000000419127825 */ /* 0x000fc400078e020a */
[----:B------:R-:W5:Y:S02]  /*0670*/  LDG.E R10, desc[UR6][R10.64] ;  /* 0x000000060a0a7981 */ /* 0x000f64000c1e1900 */
[C---:B------:R-:W-:Y:S02]  /*0680*/  IMAD.WIDE R20, R25.reuse, 0x4, R18 ;  /* 0x0000000419147825 */ /* 0x040fe400078e0212 */
[----:B------:R-:W5:Y:S02]  /*0690*/  LDG.E R18, desc[UR6][R18.64] ;  /* 0x0000000612127981 */ /* 0x000f64000c1e1900 */
[C---:B------:R-:W-:Y:S02]  /*06a0*/  IMAD.WIDE R22, R25.reuse, 0x4, R20 ;  /* 0x0000000419167825 */ /* 0x040fe400078e0214 */
[----:B------:R-:W5:Y:S02]  /*06b0*/  LDG.E R20, desc[UR6][R20.64] ;  /* 0x0000000614147981 */ /* 0x000f64000c1e1900 */
[----:B------:R-:W-:-:S02]  /*06c0*/  IMAD.WIDE R24, R25, 0x4, R22 ;  /* 0x0000000419187825 */ /* 0x000fc400078e0216 */
[----:B------:R-:W5:Y:S04]  /*06d0*/  LDG.E R22, desc[UR6][R22.64] ;  /* 0x0000000616167981 */ /* 0x000f68000c1e1900 */
[----:B------:R-:W5:Y:S01]  /*06e0*/  LDG.E R24, desc[UR6][R24.64] ;  /* 0x0000000618187981 */ /* 0x000f62000c1e1900 */
[----:B------:R-:W-:Y:S01]  /*06f0*/  IADD3 R2, PT, PT, R2, 0x8, RZ ;  /* 0x0000000802027810 */ /* 0x000fe20007ffe0ff */
[----:B--2---:R-:W-:-:S04]  /*0700*/  FADD R15, R28, R15 ;  /* 0x0000000f1c0f7221 */ /* 0x004fc80000000000 */
[----:B---3--:R-:W-:-:S04]  /*0710*/  FADD R15, R15, R16 ;  /* 0x000000100f0f7221 */ /* 0x008fc80000000000 */
[----:B----4-:R-:W-:-:S04]  /*0720*/  FADD R15, R15, R12 ;  /* 0x0000000c0f0f7221 */ /* 0x010fc80000000000 */
[----:B-----5:R-:W-:-:S04]  /*0730*/  FADD R15, R15, R10 ;  /* 0x0000000a0f0f7221 */ /* 0x020fc80000000000 */
[----:B------:R-:W-:-:S04]  /*0740*/  FADD R15, R15, R18 ;  /* 0x000000120f0f7221 */ /* 0x000fc80000000000 */
[----:B------:R-:W-:-:S04]  /*0750*/  FADD R15, R15, R20 ;  /* 0x000000140f0f7221 */ /* 0x000fc80000000000 */
[----:B------:R-:W-:-:S04]  /*0760*/  FADD R15, R15, R22 ;  /* 0x000000160f0f7221 */ /* 0x000fc80000000000 */
[----:B------:R-:W-:-:S07]  /*0770*/  FADD R28, R15, R24 ;  /* 0x000000180f1c7221 */ /* 0x000fce0000000000 */
.L_x_4:
        /* <DEDUP_REMOVED lines=12> */
[----:B------:R-:W-:Y:S02]  /*0840*/  IMAD.WIDE R14, R15, 0x4, R12 ;  /* 0x000000040f0e7825 */ /* 0x000fe400078e020c */
[----:B------:R-:W4:Y:S04]  /*0850*/  LDG.E R13, desc[UR6][R12.64] ;  /* 0x000000060c0d7981 */ /* 0x000f28000c1e1900 */
[----:B------:R-:W5:Y:S01]  /*0860*/  LDG.E R15, desc[UR6][R14.64] ;  /* 0x000000060e0f7981 */ /* 0x000f62000c1e1900 */
[----:B------:R-:W-:Y:S01]  /*0870*/  IADD3 R2, PT, PT, R2, 0x4, RZ ;  /* 0x0000000402027810 */ /* 0x000fe20007ffe0ff */
[----:B--2---:R-:W-:-:S04]  /*0880*/  FADD R28, R28, R17 ;  /* 0x000000111c1c7221 */ /* 0x004fc80000000000 */
[----:B---3--:R-:W-:-:S04]  /*0890*/  FADD R28, R28, R11 ;  /* 0x0000000b1c1c7221 */ /* 0x008fc80000000000 */
[----:B----4-:R-:W-:-:S04]  /*08a0*/  FADD R28, R28, R13 ;  /* 0x0000000d1c1c7221 */ /* 0x010fc80000000000 */
[----:B-----5:R-:W-:-:S07]  /*08b0*/  FADD R28, R28, R15 ;  /* 0x0000000f1c1c7221 */ /* 0x020fce0000000000 */
.L_x_5:
[----:B------:R-:W-:Y:S05]  /*08c0*/  @!P2 BRA `(.L_x_3) ;  /* 0x000000000040a947 */ /* 0x000fea0003800000 */
[----:B------:R-:W0:Y:S01]  /*08d0*/  LDC R15, c[0x0][0x398] ;  /* 0x0000e600ff0f7b82 */ /* 0x000e220000000800 */
[----:B------:R-:W-:-:S07]  /*08e0*/  IMAD R9, R9, UR4, R2 ;  /* 0x0000000409097c24 */ /* 0x000fce000f8e0202 */
[----:B------:R-:W1:Y:S01]  /*08f0*/  LDC.64 R10, c[0x0][0x380] ;  /* 0x0000e000ff0a7b82 */ /* 0x000e620000000a00 */
[----:B0-----:R-:W-:-:S04]  /*0900*/  IMAD R9, R9, R15, R0 ;  /* 0x0000000f09097224 */ /* 0x001fc800078e0200 */
[----:B-1----:R-:W-:-:S05]  /*0910*/  IMAD.WIDE R10, R9, 0x4, R10 ;  /* 0x00000004090a7825 */ /* 0x002fca00078e020a */
[----:B------:R-:W2:Y:S01]  /*0920*/  LDG.E R9, desc[UR6][R10.64] ;  /* 0x000000060a097981 */ /* 0x000ea2000c1e1900 */
[----:B------:R-:W-:Y:S01]  /*0930*/  ISETP.NE.AND P2, PT, R6, 0x1, PT ;  /* 0x000000010600780c */ /* 0x000fe20003f45270 */
[----:B--2---:R-:W-:-:S12]  /*0940*/  FADD R28, R28, R9 ;  /* 0x000000091c1c7221 */ /* 0x004fd80000000000 */
[----:B------:R-:W-:Y:S05]  /*0950*/  @!P2 BRA `(.L_x_3) ;  /* 0x00000000001ca947 */ /* 0x000fea0003800000 */
[----:B------:R-:W-:Y:S01]  /*0960*/  ISETP.NE.AND P2, PT, R6, 0x2, PT ;  /* 0x000000020600780c */ /* 0x000fe20003f45270 */
[----:B------:R-:W-:-:S12]  /*0970*/  IMAD.WIDE R12, R15, 0x4, R10 ;  /* 0x000000040f0c7825 */ /* 0x000fd800078e020a */
[----:B------:R-:W-:Y:S02]  /*0980*/  @P2 IMAD.WIDE R10, R15, 0x4, R12 ;  /* 0x000000040f0a2825 */ /* 0x000fe400078e020c */
[----:B------:R-:W2:Y:S04]  /*0990*/  LDG.E R13, desc[UR6][R12.64] ;  /* 0x000000060c0d7981 */ /* 0x000ea8000c1e1900 */
[----:B------:R-:W3:Y:S01]  /*09a0*/  @P2 LDG.E R11, desc[UR6][R10.64] ;  /* 0x000000060a0b2981 */ /* 0x000ee2000c1e1900 */
[----:B--2---:R-:W-:-:S04]  /*09b0*/  FADD R28, R28, R13 ;  /* 0x0000000d1c1c7221 */ /* 0x004fc80000000000 */
[----:B---3--:R-:W-:-:S07]  /*09c0*/  @P2 FADD R28, R28, R11 ;  /* 0x0000000b1c1c2221 */ /* 0x008fce0000000000 */
.L_x_3:
[----:B------:R-:W0:Y:S01]  /*09d0*/  LDCU UR8, c[0x0][0x390] ;  /* 0x00007200ff0877ac */ /* 0x000e220008000800 */
[----:B------:R-:W-:-:S04]  /*09e0*/  UIADD3 UR4, UPT, UPT, UR4, 0x1, URZ ;  /* 0x0000000104047890 */ /* 0x000fc8000fffe0ff */
[----:B0-----:R-:W-:-:S09]  /*09f0*/  UISETP.NE.AND UP0, UPT, UR4, UR8, UPT ;  /* 0x000000080400728c */ /* 0x001fd2000bf05270 */
[----:B------:R-:W-:Y:S05]  /*0a00*/  BRA.U UP0, `(.L_x_6) ;  /* 0xfffffff500e47547 */ /* 0x000fea000b83ffff */
.L_x_0:
[----:B------:R-:W0:Y:S02]  /*0a10*/  LDC.64 R2, c[0x0][0x388] ;  /* 0x0000e200ff027b82 */ /* 0x000e240000000a00 */
[----:B0-----:R-:W-:-:S05]  /*0a20*/  IMAD.WIDE R2, R0, 0x4, R2 ;  /* 0x0000000400027825 */ /* 0x001fca00078e0202 */
[----:B------:R-:W-:Y:S01]  /*0a30*/  STG.E desc[UR6][R2.64], R28 ;  /* 0x0000001c02007986 */ /* 0x000fe2000c101906 */
[----:B------:R-:W-:Y:S05]  /*0a40*/  EXIT ;  /* 0x000000000000794d */ /* 0x000fea0003800000 */
.L_x_7:
[----:B------:R-:W-:-:S00]  /*0a50*/  BRA `(.L_x_7) ;  /* 0xfffffffc00fc7947 */ /* 0x000fc0000383ffff */
[----:B------:R-:W-:-:S00]  /*0a60*/  NOP ;  /* 0x0000000000007918 */ /* 0x000fc00000000000 */
        /* <DEDUP_REMOVED lines=9> */
.L_x_8:


//--------------------- .nv.shared.reserved.0     --------------------------
	.section	.nv.shared.reserved.0,"aw",@nobits
	.weak		__nv_reservedSMEM_offset_0_alias
	.size		__nv_reservedSMEM_offset_0_alias, 0, 64
	.other		__nv_reservedSMEM_offset_0_alias,@"STO_CUDA_RESERVED_SHARED STV_DEFAULT"
__nv_reservedSMEM_offset_0_alias:
	.zero		0
	.zero		64


//--------------------- .nv.constant0._Z20conv2d_backward_biasPfS_iii --------------------------
	.section	.nv.constant0._Z20conv2d_backward_biasPfS_iii,"a",@progbits
	.sectionflags	@""
	.align	4
.nv.constant0._Z20conv2d_backward_biasPfS_iii:
	.zero		924


//--------------------- SYMBOLS --------------------------

	.type		.nv.reservedSmem.offset0,@object
	.size		.nv.reservedSmem.offset0,0x4
